//
// Generated by NVIDIA NVVM Compiler
//
// Compiler Build ID: CL-36424714
// Cuda compilation tools, release 13.0, V13.0.88
// Based on NVVM 20.0.0
//

.version 9.0
.target sm_100
.address_size 64

	// .globl	_Z9reductionPdPKdl
// _ZZ9reductionPdPKdlE4smem has been demoted
// _ZZ7productPdPKdS1_lE4smem has been demoted

.visible .entry _Z9reductionPdPKdl(
	.param .u64 .ptr .align 1 _Z9reductionPdPKdl_param_0,
	.param .u64 .ptr .align 1 _Z9reductionPdPKdl_param_1,
	.param .u64 _Z9reductionPdPKdl_param_2
)
{
	.reg .pred 	%p<8>;
	.reg .b32 	%r<8>;
	.reg .b64 	%rd<12>;
	.reg .b64 	%fd<32>;
	// demoted variable
	.shared .align 8 .b8 _ZZ9reductionPdPKdlE4smem[8192];
	ld.param.u64 	%rd2, [_Z9reductionPdPKdl_param_0];
	ld.param.u64 	%rd3, [_Z9reductionPdPKdl_param_1];
	ld.param.u64 	%rd4, [_Z9reductionPdPKdl_param_2];
	mov.u32 	%r1, %ctaid.x;
	mov.u32 	%r4, %ntid.x;
	mov.u32 	%r2, %tid.x;
	mad.lo.s32 	%r5, %r1, %r4, %r2;
	cvt.s64.s32 	%rd1, %r5;
	setp.le.s64 	%p1, %rd4, %rd1;
	shl.b32 	%r6, %r2, 3;
	mov.u32 	%r7, _ZZ9reductionPdPKdlE4smem;
	add.s32 	%r3, %r7, %r6;
	@%p1 bra 	$L__BB0_2;
	cvta.to.global.u64 	%rd6, %rd3;
	shl.b64 	%rd7, %rd1, 3;
	add.s64 	%rd8, %rd6, %rd7;
	ld.global.f64 	%fd1, [%rd8];
	st.shared.f64 	[%r3], %fd1;
	bra.uni 	$L__BB0_3;
$L__BB0_2:
	mov.b64 	%rd5, 0;
	st.shared.u64 	[%r3], %rd5;
$L__BB0_3:
	bar.sync 	0;
	setp.gt.u32 	%p2, %r2, 511;
	@%p2 bra 	$L__BB0_5;
	ld.shared.f64 	%fd2, [%r3+4096];
	ld.shared.f64 	%fd3, [%r3];
	add.f64 	%fd4, %fd2, %fd3;
	st.shared.f64 	[%r3], %fd4;
$L__BB0_5:
	bar.sync 	0;
	setp.gt.u32 	%p3, %r2, 255;
	@%p3 bra 	$L__BB0_7;
	ld.shared.f64 	%fd5, [%r3+2048];
	ld.shared.f64 	%fd6, [%r3];
	add.f64 	%fd7, %fd5, %fd6;
	st.shared.f64 	[%r3], %fd7;
$L__BB0_7:
	bar.sync 	0;
	setp.gt.u32 	%p4, %r2, 127;
	@%p4 bra 	$L__BB0_9;
	ld.shared.f64 	%fd8, [%r3+1024];
	ld.shared.f64 	%fd9, [%r3];
	add.f64 	%fd10, %fd8, %fd9;
	st.shared.f64 	[%r3], %fd10;
$L__BB0_9:
	bar.sync 	0;
	setp.gt.u32 	%p5, %r2, 63;
	@%p5 bra 	$L__BB0_11;
	ld.shared.f64 	%fd11, [%r3+512];
	ld.shared.f64 	%fd12, [%r3];
	add.f64 	%fd13, %fd11, %fd12;
	st.shared.f64 	[%r3], %fd13;
$L__BB0_11:
	bar.sync 	0;
	setp.gt.u32 	%p6, %r2, 31;
	@%p6 bra 	$L__BB0_14;
	ld.shared.f64 	%fd14, [%r3+256];
	ld.shared.f64 	%fd15, [%r3];
	add.f64 	%fd16, %fd14, %fd15;
	st.shared.f64 	[%r3], %fd16;
	bar.warp.sync 	-1;
	ld.shared.f64 	%fd17, [%r3+128];
	ld.shared.f64 	%fd18, [%r3];
	add.f64 	%fd19, %fd17, %fd18;
	st.shared.f64 	[%r3], %fd19;
	bar.warp.sync 	-1;
	ld.shared.f64 	%fd20, [%r3+64];
	ld.shared.f64 	%fd21, [%r3];
	add.f64 	%fd22, %fd20, %fd21;
	st.shared.f64 	[%r3], %fd22;
	bar.warp.sync 	-1;
	ld.shared.f64 	%fd23, [%r3+32];
	ld.shared.f64 	%fd24, [%r3];
	add.f64 	%fd25, %fd23, %fd24;
	st.shared.f64 	[%r3], %fd25;
	bar.warp.sync 	-1;
	ld.shared.f64 	%fd26, [%r3+16];
	ld.shared.f64 	%fd27, [%r3];
	add.f64 	%fd28, %fd26, %fd27;
	st.shared.f64 	[%r3], %fd28;
	bar.warp.sync 	-1;
	setp.ne.s32 	%p7, %r2, 0;
	@%p7 bra 	$L__BB0_14;
	ld.shared.f64 	%fd29, [_ZZ9reductionPdPKdlE4smem];
	ld.shared.f64 	%fd30, [_ZZ9reductionPdPKdlE4smem+8];
	add.f64 	%fd31, %fd29, %fd30;
	cvta.to.global.u64 	%rd9, %rd2;
	mul.wide.u32 	%rd10, %r1, 8;
	add.s64 	%rd11, %rd9, %rd10;
	st.global.f64 	[%rd11], %fd31;
$L__BB0_14:
	ret;

}
	// .globl	_Z7productPdPKdS1_l
.visible .entry _Z7productPdPKdS1_l(
	.param .u64 .ptr .align 1 _Z7productPdPKdS1_l_param_0,
	.param .u64 .ptr .align 1 _Z7productPdPKdS1_l_param_1,
	.param .u64 .ptr .align 1 _Z7productPdPKdS1_l_param_2,
	.param .u64 _Z7productPdPKdS1_l_param_3
)
{
	.reg .pred 	%p<8>;
	.reg .b32 	%r<8>;
	.reg .b64 	%rd<15>;
	.reg .b64 	%fd<34>;
	// demoted variable
	.shared .align 8 .b8 _ZZ7productPdPKdS1_lE4smem[8192];
	ld.param.u64 	%rd2, [_Z7productPdPKdS1_l_param_0];
	ld.param.u64 	%rd3, [_Z7productPdPKdS1_l_param_1];
	ld.param.u64 	%rd4, [_Z7productPdPKdS1_l_param_2];
	ld.param.u64 	%rd5, [_Z7productPdPKdS1_l_param_3];
	mov.u32 	%r1, %ctaid.x;
	mov.u32 	%r4, %ntid.x;
	mov.u32 	%r2, %tid.x;
	mad.lo.s32 	%r5, %r1, %r4, %r2;
	cvt.s64.s32 	%rd1, %r5;
	setp.le.s64 	%p1, %rd5, %rd1;
	shl.b32 	%r6, %r2, 3;
	mov.u32 	%r7, _ZZ7productPdPKdS1_lE4smem;
	add.s32 	%r3, %r7, %r6;
	@%p1 bra 	$L__BB1_2;
	cvta.to.global.u64 	%rd7, %rd3;
	cvta.to.global.u64 	%rd8, %rd4;
	shl.b64 	%rd9, %rd1, 3;
	add.s64 	%rd10, %rd7, %rd9;
	ld.global.f64 	%fd1, [%rd10];
	add.s64 	%rd11, %rd8, %rd9;
	ld.global.f64 	%fd2, [%rd11];
	mul.f64 	%fd3, %fd1, %fd2;
	st.shared.f64 	[%r3], %fd3;
	bra.uni 	$L__BB1_3;
$L__BB1_2:
	mov.b64 	%rd6, 0;
	st.shared.u64 	[%r3], %rd6;
$L__BB1_3:
	bar.sync 	0;
	setp.gt.u32 	%p2, %r2, 511;
	@%p2 bra 	$L__BB1_5;
	ld.shared.f64 	%fd4, [%r3+4096];
	ld.shared.f64 	%fd5, [%r3];
	add.f64 	%fd6, %fd4, %fd5;
	st.shared.f64 	[%r3], %fd6;
$L__BB1_5:
	bar.sync 	0;
	setp.gt.u32 	%p3, %r2, 255;
	@%p3 bra 	$L__BB1_7;
	ld.shared.f64 	%fd7, [%r3+2048];
	ld.shared.f64 	%fd8, [%r3];
	add.f64 	%fd9, %fd7, %fd8;
	st.shared.f64 	[%r3], %fd9;
$L__BB1_7:
	bar.sync 	0;
	setp.gt.u32 	%p4, %r2, 127;
	@%p4 bra 	$L__BB1_9;
	ld.shared.f64 	%fd10, [%r3+1024];
	ld.shared.f64 	%fd11, [%r3];
	add.f64 	%fd12, %fd10, %fd11;
	st.shared.f64 	[%r3], %fd12;
$L__BB1_9:
	bar.sync 	0;
	setp.gt.u32 	%p5, %r2, 63;
	@%p5 bra 	$L__BB1_11;
	ld.shared.f64 	%fd13, [%r3+512];
	ld.shared.f64 	%fd14, [%r3];
	add.f64 	%fd15, %fd13, %fd14;
	st.shared.f64 	[%r3], %fd15;
$L__BB1_11:
	bar.sync 	0;
	setp.gt.u32 	%p6, %r2, 31;
	@%p6 bra 	$L__BB1_14;
	ld.shared.f64 	%fd16, [%r3+256];
	ld.shared.f64 	%fd17, [%r3];
	add.f64 	%fd18, %fd16, %fd17;
	st.shared.f64 	[%r3], %fd18;
	bar.warp.sync 	-1;
	ld.shared.f64 	%fd19, [%r3+128];
	ld.shared.f64 	%fd20, [%r3];
	add.f64 	%fd21, %fd19, %fd20;
	st.shared.f64 	[%r3], %fd21;
	bar.warp.sync 	-1;
	ld.shared.f64 	%fd22, [%r3+64];
	ld.shared.f64 	%fd23, [%r3];
	add.f64 	%fd24, %fd22, %fd23;
	st.shared.f64 	[%r3], %fd24;
	bar.warp.sync 	-1;
	ld.shared.f64 	%fd25, [%r3+32];
	ld.shared.f64 	%fd26, [%r3];
	add.f64 	%fd27, %fd25, %fd26;
	st.shared.f64 	[%r3], %fd27;
	bar.warp.sync 	-1;
	ld.shared.f64 	%fd28, [%r3+16];
	ld.shared.f64 	%fd29, [%r3];
	add.f64 	%fd30, %fd28, %fd29;
	st.shared.f64 	[%r3], %fd30;
	bar.warp.sync 	-1;
	setp.ne.s32 	%p7, %r2, 0;
	@%p7 bra 	$L__BB1_14;
	ld.shared.f64 	%fd31, [_ZZ7productPdPKdS1_lE4smem];
	ld.shared.f64 	%fd32, [_ZZ7productPdPKdS1_lE4smem+8];
	add.f64 	%fd33, %fd31, %fd32;
	cvta.to.global.u64 	%rd12, %rd2;
	mul.wide.u32 	%rd13, %r1, 8;
	add.s64 	%rd14, %rd12, %rd13;
	st.global.f64 	[%rd14], %fd33;
$L__BB1_14:
	ret;

}


// ===== COMPILED SASS (sm_100) =====

	.target	sm_100

	.elftype	@"ET_EXEC"


//--------------------- .note.nv.tkinfo           --------------------------
	.section	.note.nv.tkinfo,"",@"SHT_NOTE"
	.sectionflags	@"SHF_NOTE_NV_TKINFO"
	.tkinfo
        /*0018*/ 	.word	0x00000002
        /*0030*/ 	.string	""
        /*0030*/ 	.string	"ptxas"
        /*0030*/ 	.string	"Cuda compilation tools, release 13.0, V13.0.88"
        /*0030*/ 	.string	"Build cuda_13.0.r13.0/compiler.36424714_0"
        /*0030*/ 	.string	"-arch sm_100 -m 64 "



//--------------------- .note.nv.cuinfo           --------------------------
	.section	.note.nv.cuinfo,"",@"SHT_NOTE"
	.sectionflags	@"SHF_NOTE_NV_CUINFO"
        /*0018*/ 	.short	0x0002
        /*001a*/ 	.short	0x0064
        /*001c*/ 	.short	0x0082
	.zero		2


//--------------------- .nv.info                  --------------------------
	.section	.nv.info,"",@"SHT_CUDA_INFO"
	.align	4


	//----- nvinfo : EIATTR_REGCOUNT
	.align		4
        /*0000*/ 	.byte	0x04, 0x2f
        /*0002*/ 	.short	(.L_1 - .L_0)
	.align		4
.L_0:
        /*0004*/ 	.word	index@(_Z9reductionPdPKdl)
        /*0008*/ 	.word	0x0000000e


	//----- nvinfo : EIATTR_FRAME_SIZE
	.align		4
.L_1:
        /*000c*/ 	.byte	0x04, 0x11
        /*000e*/ 	.short	(.L_3 - .L_2)
	.align		4
.L_2:
        /*0010*/ 	.word	index@(_Z9reductionPdPKdl)
        /*0014*/ 	.word	0x00000000


	//----- nvinfo : EIATTR_REGCOUNT
	.align		4
.L_3:
        /*0018*/ 	.byte	0x04, 0x2f
        /*001a*/ 	.short	(.L_5 - .L_4)
	.align		4
.L_4:
        /*001c*/ 	.word	index@(_Z7productPdPKdS1_l)
        /*0020*/ 	.word	0x0000000e


	//----- nvinfo : EIATTR_FRAME_SIZE
	.align		4
.L_5:
        /*0024*/ 	.byte	0x04, 0x11
        /*0026*/ 	.short	(.L_7 - .L_6)
	.align		4
.L_6:
        /*0028*/ 	.word	index@(_Z7productPdPKdS1_l)
        /*002c*/ 	.word	0x00000000


	//----- nvinfo : EIATTR_MIN_STACK_SIZE
	.align		4
.L_7:
        /*0030*/ 	.byte	0x04, 0x12
        /*0032*/ 	.short	(.L_9 - .L_8)
	.align		4
.L_8:
        /*0034*/ 	.word	index@(_Z7productPdPKdS1_l)
        /*0038*/ 	.word	0x00000000


	//----- nvinfo : EIATTR_MIN_STACK_SIZE
	.align		4
.L_9:
        /*003c*/ 	.byte	0x04, 0x12
        /*003e*/ 	.short	(.L_11 - .L_10)
	.align		4
.L_10:
        /*0040*/ 	.word	index@(_Z9reductionPdPKdl)
        /*0044*/ 	.word	0x00000000
.L_11:


//--------------------- .nv.compat                --------------------------
	.section	.nv.compat,"",@"SHT_CUDA_COMPAT_INFO"
	.align	4
        /*0000*/ 	.byte	0x02, 0x09, 0x00, 0x00, 0x02, 0x02, 0x01, 0x00, 0x02, 0x05, 0x05, 0x00, 0x03, 0x07, 0x01, 0x01
        /*0010*/ 	.byte	0x02, 0x03, 0x00, 0x00, 0x02, 0x06, 0x01, 0x00, 0x04, 0x0b, 0x08, 0x00, 0x01, 0x00, 0x00, 0x00
        /*0020*/ 	.byte	0x00, 0x00, 0x00, 0x00


//--------------------- .nv.info._Z7productPdPKdS1_l --------------------------
	.section	.nv.info._Z7productPdPKdS1_l,"",@"SHT_CUDA_INFO"
	.sectionflags	@""
	.align	4


	//----- nvinfo : EIATTR_CUDA_API_VERSION
	.align		4
        /*0000*/ 	.byte	0x04, 0x37
        /*0002*/ 	.short	(.L_13 - .L_12)
.L_12:
        /*0004*/ 	.word	0x00000082


	//----- nvinfo : EIATTR_KPARAM_INFO
	.align		4
.L_13:
        /*0008*/ 	.byte	0x04, 0x17
        /*000a*/ 	.short	(.L_15 - .L_14)
.L_14:
        /*000c*/ 	.word	0x00000000
        /*0010*/ 	.short	0x0003
        /*0012*/ 	.short	0x0018
        /*0014*/ 	.byte	0x00, 0xf0, 0x21, 0x00


	//----- nvinfo : EIATTR_KPARAM_INFO
	.align		4
.L_15:
        /*0018*/ 	.byte	0x04, 0x17
        /*001a*/ 	.short	(.L_17 - .L_16)
.L_16:
        /*001c*/ 	.word	0x00000000
        /*0020*/ 	.short	0x0002
        /*0022*/ 	.short	0x0010
        /*0024*/ 	.byte	0x00, 0xf5, 0x21, 0x00


	//----- nvinfo : EIATTR_KPARAM_INFO
	.align		4
.L_17:
        /*0028*/ 	.byte	0x04, 0x17
        /*002a*/ 	.short	(.L_19 - .L_18)
.L_18:
        /*002c*/ 	.word	0x00000000
        /*0030*/ 	.short	0x0001
        /*0032*/ 	.short	0x0008
        /*0034*/ 	.byte	0x00, 0xf5, 0x21, 0x00


	//----- nvinfo : EIATTR_KPARAM_INFO
	.align		4
.L_19:
        /*0038*/ 	.byte	0x04, 0x17
        /*003a*/ 	.short	(.L_21 - .L_20)
.L_20:
        /*003c*/ 	.word	0x00000000
        /*0040*/ 	.short	0x0000
        /*0042*/ 	.short	0x0000
        /*0044*/ 	.byte	0x00, 0xf5, 0x21, 0x00


	//----- nvinfo : EIATTR_SPARSE_MMA_MASK
	.align		4
.L_21:
        /*0048*/ 	.byte	0x03, 0x50
        /*004a*/ 	.short	0x0000


	//----- nvinfo : EIATTR_MAXREG_COUNT
	.align		4
        /*004c*/ 	.byte	0x03, 0x1b
        /*004e*/ 	.short	0x00ff


	//----- nvinfo : EIATTR_NUM_BARRIERS
	.align		4
        /*0050*/ 	.byte	0x02, 0x4c
        /*0052*/ 	.byte	0x01
	.zero		1


	//----- nvinfo : EIATTR_MERCURY_ISA_VERSION
	.align		4
        /*0054*/ 	.byte	0x03, 0x5f
        /*0056*/ 	.short	0x0101


	//----- nvinfo : EIATTR_COOP_GROUP_MASK_REGIDS
	.align		4
        /*0058*/ 	.byte	0x04, 0x29
        /*005a*/ 	.short	(.L_23 - .L_22)


	//   ....[0]....
.L_22:
        /*005c*/ 	.word	0xffffffff


	//   ....[1]....
        /*0060*/ 	.word	0xffffffff


	//   ....[2]....
        /*0064*/ 	.word	0xffffffff


	//   ....[3]....
        /*0068*/ 	.word	0xffffffff


	//   ....[4]....
        /*006c*/ 	.word	0xffffffff


	//----- nvinfo : EIATTR_COOP_GROUP_INSTR_OFFSETS
	.align		4
.L_23:
        /*0070*/ 	.byte	0x04, 0x28
        /*0072*/ 	.short	(.L_25 - .L_24)


	//   ....[0]....
.L_24:
        /*0074*/ 	.word	0x000003b0


	//   ....[1]....
        /*0078*/ 	.word	0x00000400


	//   ....[2]....
        /*007c*/ 	.word	0x00000450


	//   ....[3]....
        /*0080*/ 	.word	0x000004a0


	//   ....[4]....
        /*0084*/ 	.word	0x000004f0


	//----- nvinfo : EIATTR_VRC_CTA_INIT_COUNT
	.align		4
.L_25:
        /*0088*/ 	.byte	0x02, 0x4a
	.zero		1
	.zero		1


	//----- nvinfo : EIATTR_EXIT_INSTR_OFFSETS
	.align		4
        /*008c*/ 	.byte	0x04, 0x1c
        /*008e*/ 	.short	(.L_27 - .L_26)


	//   ....[0]....
.L_26:
        /*0090*/ 	.word	0x00000350


	//   ....[1]....
        /*0094*/ 	.word	0x00000500


	//   ....[2]....
        /*0098*/ 	.word	0x00000560


	//----- nvinfo : EIATTR_CBANK_PARAM_SIZE
	.align		4
.L_27:
        /*009c*/ 	.byte	0x03, 0x19
        /*009e*/ 	.short	0x0020


	//----- nvinfo : EIATTR_PARAM_CBANK
	.align		4
        /*00a0*/ 	.byte	0x04, 0x0a
        /*00a2*/ 	.short	(.L_29 - .L_28)
	.align		4
.L_28:
        /*00a4*/ 	.word	index@(.nv.constant0._Z7productPdPKdS1_l)
        /*00a8*/ 	.short	0x0380
        /*00aa*/ 	.short	0x0020


	//----- nvinfo : EIATTR_SW_WAR
	.align		4
.L_29:
        /*00ac*/ 	.byte	0x04, 0x36
        /*00ae*/ 	.short	(.L_31 - .L_30)
.L_30:
        /*00b0*/ 	.word	0x00000008
.L_31:


//--------------------- .nv.info._Z9reductionPdPKdl --------------------------
	.section	.nv.info._Z9reductionPdPKdl,"",@"SHT_CUDA_INFO"
	.sectionflags	@""
	.align	4


	//----- nvinfo : EIATTR_CUDA_API_VERSION
	.align		4
        /*0000*/ 	.byte	0x04, 0x37
        /*0002*/ 	.short	(.L_33 - .L_32)
.L_32:
        /*0004*/ 	.word	0x00000082


	//----- nvinfo : EIATTR_KPARAM_INFO
	.align		4
.L_33:
        /*0008*/ 	.byte	0x04, 0x17
        /*000a*/ 	.short	(.L_35 - .L_34)
.L_34:
        /*000c*/ 	.word	0x00000000
        /*0010*/ 	.short	0x0002
        /*0012*/ 	.short	0x0010
        /*0014*/ 	.byte	0x00, 0xf0, 0x21, 0x00


	//----- nvinfo : EIATTR_KPARAM_INFO
	.align		4
.L_35:
        /*0018*/ 	.byte	0x04, 0x17
        /*001a*/ 	.short	(.L_37 - .L_36)
.L_36:
        /*001c*/ 	.word	0x00000000
        /*0020*/ 	.short	0x0001
        /*0022*/ 	.short	0x0008
        /*0024*/ 	.byte	0x00, 0xf5, 0x21, 0x00


	//----- nvinfo : EIATTR_KPARAM_INFO
	.align		4
.L_37:
        /*0028*/ 	.byte	0x04, 0x17
        /*002a*/ 	.short	(.L_39 - .L_38)
.L_38:
        /*002c*/ 	.word	0x00000000
        /*0030*/ 	.short	0x0000
        /*0032*/ 	.short	0x0000
        /*0034*/ 	.byte	0x00, 0xf5, 0x21, 0x00


	//----- nvinfo : EIATTR_SPARSE_MMA_MASK
	.align		4
.L_39:
        /*0038*/ 	.byte	0x03, 0x50
        /*003a*/ 	.short	0x0000


	//----- nvinfo : EIATTR_MAXREG_COUNT
	.align		4
        /*003c*/ 	.byte	0x03, 0x1b
        /*003e*/ 	.short	0x00ff


	//----- nvinfo : EIATTR_NUM_BARRIERS
	.align		4
        /*0040*/ 	.byte	0x02, 0x4c
        /*0042*/ 	.byte	0x01
	.zero		1


	//----- nvinfo : EIATTR_MERCURY_ISA_VERSION
	.align		4
        /*0044*/ 	.byte	0x03, 0x5f
        /*0046*/ 	.short	0x0101


	//----- nvinfo : EIATTR_COOP_GROUP_MASK_REGIDS
	.align		4
        /*0048*/ 	.byte	0x04, 0x29
        /*004a*/ 	.short	(.L_41 - .L_40)


	//   ....[0]....
.L_40:
        /*004c*/ 	.word	0xffffffff


	//   ....[1]....
        /*0050*/ 	.word	0xffffffff


	//   ....[2]....
        /*0054*/ 	.word	0xffffffff


	//   ....[3]....
        /*0058*/ 	.word	0xffffffff


	//   ....[4]....
        /*005c*/ 	.word	0xffffffff


	//----- nvinfo : EIATTR_COOP_GROUP_INSTR_OFFSETS
	.align		4
.L_41:
        /*0060*/ 	.byte	0x04, 0x28
        /*0062*/ 	.short	(.L_43 - .L_42)


	//   ....[0]....
.L_42:
        /*0064*/ 	.word	0x00000340


	//   ....[1]....
        /*0068*/ 	.word	0x00000390


	//   ....[2]....
        /*006c*/ 	.word	0x000003e0


	//   ....[3]....
        /*0070*/ 	.word	0x00000430


	//   ....[4]....
        /*0074*/ 	.word	0x00000480


	//----- nvinfo : EIATTR_VRC_CTA_INIT_COUNT
	.align		4
.L_43:
        /*0078*/ 	.byte	0x02, 0x4a
	.zero		1
	.zero		1


	//----- nvinfo : EIATTR_EXIT_INSTR_OFFSETS
	.align		4
        /*007c*/ 	.byte	0x04, 0x1c
        /*007e*/ 	.short	(.L_45 - .L_44)


	//   ....[0]....
.L_44:
        /*0080*/ 	.word	0x000002e0


	//   ....[1]....
        /*0084*/ 	.word	0x00000490


	//   ....[2]....
        /*0088*/ 	.word	0x000004f0


	//----- nvinfo : EIATTR_CBANK_PARAM_SIZE
	.align		4
.L_45:
        /*008c*/ 	.byte	0x03, 0x19
        /*008e*/ 	.short	0x0018


	//----- nvinfo : EIATTR_PARAM_CBANK
	.align		4
        /*0090*/ 	.byte	0x04, 0x0a
        /*0092*/ 	.short	(.L_47 - .L_46)
	.align		4
.L_46:
        /*0094*/ 	.word	index@(.nv.constant0._Z9reductionPdPKdl)
        /*0098*/ 	.short	0x0380
        /*009a*/ 	.short	0x0018


	//----- nvinfo : EIATTR_SW_WAR
	.align		4
.L_47:
        /*009c*/ 	.byte	0x04, 0x36
        /*009e*/ 	.short	(.L_49 - .L_48)
.L_48:
        /*00a0*/ 	.word	0x00000008
.L_49:


//--------------------- .nv.callgraph             --------------------------
	.section	.nv.callgraph,"",@"SHT_CUDA_CALLGRAPH"
	.align	4
	.sectionentsize	8
	.align		4
        /*0000*/ 	.word	0x00000000
	.align		4
        /*0004*/ 	.word	0xffffffff
	.align		4
        /*0008*/ 	.word	0x00000000
	.align		4
        /*000c*/ 	.word	0xfffffffe
	.align		4
        /*0010*/ 	.word	0x00000000
	.align		4
        /*0014*/ 	.word	0xfffffffd
	.align		4
        /*0018*/ 	.word	0x00000000
	.align		4
        /*001c*/ 	.word	0xfffffffc


//--------------------- .text._Z7productPdPKdS1_l --------------------------
	.section	.text._Z7productPdPKdS1_l,"ax",@progbits
	.align	128
        .global         _Z7productPdPKdS1_l
        .type           _Z7productPdPKdS1_l,@function
        .size           _Z7productPdPKdS1_l,(.L_x_2 - _Z7productPdPKdS1_l)
        .other          _Z7productPdPKdS1_l,@"STO_CUDA_ENTRY STV_DEFAULT"
_Z7productPdPKdS1_l:
.text._Z7productPdPKdS1_l:
[----:B------:R-:W-:Y:S01]  /*0000*/  LDC R1, c[0x0][0x37c] ;  /* 0x0000df00ff017b82 */ /* 0x000fe20000000800 */
[----:B------:R-:W0:Y:S01]  /*0010*/  S2R R0, SR_CTAID.X ;  /* 0x0000000000007919 */ /* 0x000e220000002500 */
[----:B------:R-:W0:Y:S01]  /*0020*/  LDCU UR4, c[0x0][0x360] ;  /* 0x00006c00ff0477ac */ /* 0x000e220008000800 */
[----:B------:R-:W0:Y:S01]  /*0030*/  S2R R3, SR_TID.X ;  /* 0x0000000000037919 */ /* 0x000e220000002100 */
[----:B------:R-:W1:Y:S01]  /*0040*/  LDCU.64 UR6, c[0x0][0x398] ;  /* 0x00007300ff0677ac */ /* 0x000e620008000a00 */
[----:B0-----:R-:W-:-:S05]  /*0050*/  IMAD R2, R0, UR4, R3 ;  /* 0x0000000400027c24 */ /* 0x001fca000f8e0203 */
[----:B-1----:R-:W-:Y:S02]  /*0060*/  ISETP.GE.U32.AND P0, PT, R2, UR6, PT ;  /* 0x0000000602007c0c */ /* 0x002fe4000bf06070 */
[----:B------:R-:W-:-:S04]  /*0070*/  SHF.R.S32.HI R5, RZ, 0x1f, R2 ;  /* 0x0000001fff057819 */ /* 0x000fc80000011402 */
[----:B------:R-:W-:Y:S01]  /*0080*/  ISETP.GE.AND.EX P0, PT, R5, UR7, PT, P0 ;  /* 0x0000000705007c0c */ /* 0x000fe2000bf06300 */
[----:B------:R-:W0:-:S12]  /*0090*/  LDCU.64 UR6, c[0x0][0x358] ;  /* 0x00006b00ff0677ac */ /* 0x000e180008000a00 */
[----:B------:R-:W1:Y:S01]  /*00a0*/  @!P0 LDC.64 R8, c[0x0][0x388] ;  /* 0x0000e200ff088b82 */ /* 0x000e620000000a00 */
[C---:B------:R-:W-:Y:S01]  /*00b0*/  @!P0 IMAD.SHL.U32 R11, R2.reuse, 0x8, RZ ;  /* 0x00000008020b8824 */ /* 0x040fe200078e00ff */
[----:B------:R-:W-:-:S06]  /*00c0*/  @!P0 SHF.L.U64.HI R2, R2, 0x3, R5 ;  /* 0x0000000302028819 */ /* 0x000fcc0000010205 */
[----:B------:R-:W2:Y:S01]  /*00d0*/  @!P0 LDC.64 R6, c[0x0][0x390] ;  /* 0x0000e400ff068b82 */ /* 0x000ea20000000a00 */
[----:B-1----:R-:W-:-:S05]  /*00e0*/  @!P0 IADD3 R8, P1, PT, R11, R8, RZ ;  /* 0x000000080b088210 */ /* 0x002fca0007f3e0ff */
[----:B------:R-:W-:Y:S01]  /*00f0*/  @!P0 IMAD.X R9, R2, 0x1, R9, P1 ;  /* 0x0000000102098824 */ /* 0x000fe200008e0609 */
[----:B--2---:R-:W-:-:S04]  /*0100*/  @!P0 IADD3 R10, P2, PT, R11, R6, RZ ;  /* 0x000000060b0a8210 */ /* 0x004fc80007f5e0ff */
[----:B0-----:R-:W2:Y:S01]  /*0110*/  @!P0 LDG.E.64 R4, desc[UR6][R8.64] ;  /* 0x0000000608048981 */ /* 0x001ea2000c1e1b00 */
[----:B------:R-:W-:-:S05]  /*0120*/  @!P0 IMAD.X R11, R2, 0x1, R7, P2 ;  /* 0x00000001020b8824 */ /* 0x000fca00010e0607 */
[----:B------:R-:W2:Y:S01]  /*0130*/  @!P0 LDG.E.64 R6, desc[UR6][R10.64] ;  /* 0x000000060a068981 */ /* 0x000ea2000c1e1b00 */
[----:B------:R-:W0:Y:S01]  /*0140*/  S2UR UR5, SR_CgaCtaId ;  /* 0x00000000000579c3 */ /* 0x000e220000008800 */
[----:B------:R-:W-:Y:S02]  /*0150*/  UMOV UR4, 0x400 ;  /* 0x0000040000047882 */ /* 0x000fe40000000000 */
[----:B0-----:R-:W-:-:S06]  /*0160*/  ULEA UR4, UR5, UR4, 0x18 ;  /* 0x0000000405047291 */ /* 0x001fcc000f8ec0ff */
[C---:B------:R-:W-:Y:S02]  /*0170*/  LEA R2, R3.reuse, UR4, 0x3 ;  /* 0x0000000403027c11 */ /* 0x040fe4000f8e18ff */
[----:B------:R-:W-:Y:S01]  /*0180*/  ISETP.GT.U32.AND P1, PT, R3, 0x1ff, PT ;  /* 0x000001ff0300780c */ /* 0x000fe20003f24070 */
[----:B--2---:R-:W-:-:S07]  /*0190*/  @!P0 DMUL R4, R4, R6 ;  /* 0x0000000604048228 */ /* 0x004fce0000000000 */
[----:B------:R-:W-:Y:S04]  /*01a0*/  @!P0 STS.64 [R2], R4 ;  /* 0x0000000402008388 */ /* 0x000fe80000000a00 */
[----:B------:R-:W-:Y:S01]  /*01b0*/  @P0 STS.64 [R2], RZ ;  /* 0x000000ff02000388 */ /* 0x000fe20000000a00 */
[----:B------:R-:W-:Y:S06]  /*01c0*/  BAR.SYNC.DEFER_BLOCKING 0x0 ;  /* 0x0000000000007b1d */ /* 0x000fec0000010000 */
[----:B------:R-:W-:Y:S04]  /*01d0*/  @!P1 LDS.64 R6, [R2+0x1000] ;  /* 0x0010000002069984 */ /* 0x000fe80000000a00 */
[----:B------:R-:W0:Y:S01]  /*01e0*/  @!P1 LDS.64 R8, [R2] ;  /* 0x0000000002089984 */ /* 0x000e220000000a00 */
[----:B------:R-:W-:Y:S01]  /*01f0*/  ISETP.GT.U32.AND P0, PT, R3, 0xff, PT ;  /* 0x000000ff0300780c */ /* 0x000fe20003f04070 */
[----:B0-----:R-:W-:-:S07]  /*0200*/  @!P1 DADD R6, R6, R8 ;  /* 0x0000000006069229 */ /* 0x001fce0000000008 */
[----:B------:R-:W-:Y:S01]  /*0210*/  @!P1 STS.64 [R2], R6 ;  /* 0x0000000602009388 */ /* 0x000fe20000000a00 */
        /* <DEDUP_REMOVED lines=17> */
[----:B------:R0:W-:Y:S01]  /*0330*/  @!P0 STS.64 [R2], R6 ;  /* 0x0000000602008388 */ /* 0x0001e20000000a00 */
[----:B------:R-:W-:Y:S06]  /*0340*/  BAR.SYNC.DEFER_BLOCKING 0x0 ;  /* 0x0000000000007b1d */ /* 0x000fec0000010000 */
[----:B------:R-:W-:Y:S05]  /*0350*/  @P1 EXIT ;  /* 0x000000000000194d */ /* 0x000fea0003800000 */
[----:B------:R-:W-:Y:S01]  /*0360*/  LDS.64 R4, [R2+0x100] ;  /* 0x0001000002047984 */ /* 0x000fe20000000a00 */
[----:B------:R-:W-:-:S03]  /*0370*/  ISETP.NE.AND P0, PT, R3, RZ, PT ;  /* 0x000000ff0300720c */ /* 0x000fc60003f05270 */
[----:B0-----:R-:W0:Y:S02]  /*0380*/  LDS.64 R6, [R2] ;  /* 0x0000000002067984 */ /* 0x001e240000000a00 */
[----:B0-----:R-:W-:-:S07]  /*0390*/  DADD R4, R4, R6 ;  /* 0x0000000004047229 */ /* 0x001fce0000000006 */
[----:B------:R-:W-:Y:S01]  /*03a0*/  STS.64 [R2], R4 ;  /* 0x0000000402007388 */ /* 0x000fe20000000a00 */
[----:B------:R-:W-:-:S03]  /*03b0*/  NOP ;  /* 0x0000000000007918 */ /* 0x000fc60000000000 */
[----:B------:R-:W-:Y:S04]  /*03c0*/  LDS.64 R6, [R2+0x80] ;  /* 0x0000800002067984 */ /* 0x000fe80000000a00 */
[----:B------:R-:W0:Y:S02]  /*03d0*/  LDS.64 R8, [R2] ;  /* 0x0000000002087984 */ /* 0x000e240000000a00 */
        /* <DEDUP_REMOVED lines=16> */
[----:B------:R0:W-:Y:S01]  /*04e0*/  STS.64 [R2], R6 ;  /* 0x0000000602007388 */ /* 0x0001e20000000a00 */
[----:B------:R-:W-:Y:S01]  /*04f0*/  NOP ;  /* 0x0000000000007918 */ /* 0x000fe20000000000 */
[----:B------:R-:W-:Y:S05]  /*0500*/  @P0 EXIT ;  /* 0x000000000000094d */ /* 0x000fea0003800000 */
[----:B0-----:R-:W0:Y:S01]  /*0510*/  LDS.128 R4, [UR4] ;  /* 0x00000004ff047984 */ /* 0x001e220008000c00 */
[----:B------:R-:W1:Y:S02]  /*0520*/  LDC.64 R2, c[0x0][0x380] ;  /* 0x0000e000ff027b82 */ /* 0x000e640000000a00 */
[----:B-1----:R-:W-:Y:S01]  /*0530*/  IMAD.WIDE.U32 R2, R0, 0x8, R2 ;  /* 0x0000000800027825 */ /* 0x002fe200078e0002 */
[----:B0-----:R-:W-:-:S07]  /*0540*/  DADD R4, R4, R6 ;  /* 0x0000000004047229 */ /* 0x001fce0000000006 */
[----:B------:R-:W-:Y:S01]  /*0550*/  STG.E.64 desc[UR6][R2.64], R4 ;  /* 0x0000000402007986 */ /* 0x000fe2000c101b06 */
[----:B------:R-:W-:Y:S05]  /*0560*/  EXIT ;  /* 0x000000000000794d */ /* 0x000fea0003800000 */
.L_x_0:
[----:B------:R-:W-:-:S00]  /*0570*/  BRA `(.L_x_0) ;  /* 0xfffffffc00fc7947 */ /* 0x000fc0000383ffff */
[----:B------:R-:W-:-:S00]  /*0580*/  NOP ;  /* 0x0000000000007918 */ /* 0x000fc00000000000 */
[----:B------:R-:W-:-:S00]  /*0590*/  NOP ;  /* 0x0000000000007918 */ /* 0x000fc00000000000 */
[----:B------:R-:W-:-:S00]  /*05a0*/  NOP ;  /* 0x0000000000007918 */ /* 0x000fc00000000000 */
[----:B------:R-:W-:-:S00]  /*05b0*/  NOP ;  /* 0x0000000000007918 */ /* 0x000fc00000000000 */
[----:B------:R-:W-:-:S00]  /*05c0*/  NOP ;  /* 0x0000000000007918 */ /* 0x000fc00000000000 */
[----:B------:R-:W-:-:S00]  /*05d0*/  NOP ;  /* 0x0000000000007918 */ /* 0x000fc00000000000 */
[----:B------:R-:W-:-:S00]  /*05e0*/  NOP ;  /* 0x0000000000007918 */ /* 0x000fc00000000000 */
[----:B------:R-:W-:-:S00]  /*05f0*/  NOP ;  /* 0x0000000000007918 */ /* 0x000fc00000000000 */
.L_x_2:


//--------------------- .text._Z9reductionPdPKdl  --------------------------
	.section	.text._Z9reductionPdPKdl,"ax",@progbits
	.align	128
        .global         _Z9reductionPdPKdl
        .type           _Z9reductionPdPKdl,@function
        .size           _Z9reductionPdPKdl,(.L_x_3 - _Z9reductionPdPKdl)
        .other          _Z9reductionPdPKdl,@"STO_CUDA_ENTRY STV_DEFAULT"
_Z9reductionPdPKdl:
.text._Z9reductionPdPKdl:
        /* <DEDUP_REMOVED lines=10> */
[----:B------:R-:W1:Y:S02]  /*00a0*/  @!P0 LDC.64 R6, c[0x0][0x388] ;  /* 0x0000e200ff068b82 */ /* 0x000e640000000a00 */
[----:B-1----:R-:W-:-:S04]  /*00b0*/  @!P0 LEA R4, P1, R2, R6, 0x3 ;  /* 0x0000000602048211 */ /* 0x002fc800078218ff */
[----:B------:R-:W-:-:S06]  /*00c0*/  @!P0 LEA.HI.X R5, R2, R7, R5, 0x3, P1 ;  /* 0x0000000702058211 */ /* 0x000fcc00008f1c05 */
[----:B0-----:R-:W2:Y:S01]  /*00d0*/  @!P0 LDG.E.64 R4, desc[UR6][R4.64] ;  /* 0x0000000604048981 */ /* 0x001ea2000c1e1b00 */
[----:B------:R-:W0:Y:S01]  /*00e0*/  S2UR UR5, SR_CgaCtaId ;  /* 0x00000000000579c3 */ /* 0x000e220000008800 */
[----:B------:R-:W-:Y:S01]  /*00f0*/  UMOV UR4, 0x400 ;  /* 0x0000040000047882 */ /* 0x000fe20000000000 */
[----:B------:R-:W-:Y:S01]  /*0100*/  ISETP.GT.U32.AND P1, PT, R3, 0x1ff, PT ;  /* 0x000001ff0300780c */ /* 0x000fe20003f24070 */
[----:B0-----:R-:W-:-:S06]  /*0110*/  ULEA UR4, UR5, UR4, 0x18 ;  /* 0x0000000405047291 */ /* 0x001fcc000f8ec0ff */
[----:B------:R-:W-:-:S05]  /*0120*/  LEA R2, R3, UR4, 0x3 ;  /* 0x0000000403027c11 */ /* 0x000fca000f8e18ff */
[----:B--2---:R-:W-:Y:S04]  /*0130*/  @!P0 STS.64 [R2], R4 ;  /* 0x0000000402008388 */ /* 0x004fe80000000a00 */
[----:B------:R-:W-:Y:S01]  /*0140*/  @P0 STS.64 [R2], RZ ;  /* 0x000000ff02000388 */ /* 0x000fe20000000a00 */
[----:B------:R-:W-:Y:S01]  /*0150*/  BAR.SYNC.DEFER_BLOCKING 0x0 ;  /* 0x0000000000007b1d */ /* 0x000fe20000010000 */
[----:B------:R-:W-:-:S05]  /*0160*/  ISETP.GT.U32.AND P0, PT, R3, 0xff, PT ;  /* 0x000000ff0300780c */ /* 0x000fca0003f04070 */
[----:B------:R-:W-:Y:S04]  /*0170*/  @!P1 LDS.64 R6, [R2+0x1000] ;  /* 0x0010000002069984 */ /* 0x000fe80000000a00 */
[----:B------:R-:W0:Y:S02]  /*0180*/  @!P1 LDS.64 R8, [R2] ;  /* 0x0000000002089984 */ /* 0x000e240000000a00 */
[----:B0-----:R-:W-:-:S07]  /*0190*/  @!P1 DADD R6, R6, R8 ;  /* 0x0000000006069229 */ /* 0x001fce0000000008 */
[----:B------:R-:W-:Y:S01]  /*01a0*/  @!P1 STS.64 [R2], R6 ;  /* 0x0000000602009388 */ /* 0x000fe20000000a00 */
        /* <DEDUP_REMOVED lines=53> */
.L_x_1:
        /* <DEDUP_REMOVED lines=16> */
.L_x_3:


//--------------------- .nv.shared._Z7productPdPKdS1_l --------------------------
	.section	.nv.shared._Z7productPdPKdS1_l,"aw",@nobits
	.sectionflags	@""
	.align	8
.nv.shared._Z7productPdPKdS1_l:
	.zero		9216


//--------------------- .nv.shared.reserved.0     --------------------------
	.section	.nv.shared.reserved.0,"aw",@nobits
	.weak		__nv_reservedSMEM_offset_0_alias
	.size		__nv_reservedSMEM_offset_0_alias, 0, 64
	.other		__nv_reservedSMEM_offset_0_alias,@"STO_CUDA_RESERVED_SHARED STV_DEFAULT"
__nv_reservedSMEM_offset_0_alias:
	.zero		0
	.zero		64


//--------------------- .nv.shared._Z9reductionPdPKdl --------------------------
	.section	.nv.shared._Z9reductionPdPKdl,"aw",@nobits
	.sectionflags	@""
	.align	8
.nv.shared._Z9reductionPdPKdl:
	.zero		9216


//--------------------- .nv.constant0._Z7productPdPKdS1_l --------------------------
	.section	.nv.constant0._Z7productPdPKdS1_l,"a",@progbits
	.sectionflags	@""
	.align	4
.nv.constant0._Z7productPdPKdS1_l:
	.zero		928


//--------------------- .nv.constant0._Z9reductionPdPKdl --------------------------
	.section	.nv.constant0._Z9reductionPdPKdl,"a",@progbits
	.sectionflags	@""
	.align	4
.nv.constant0._Z9reductionPdPKdl:
	.zero		920


//--------------------- SYMBOLS --------------------------

	.type		.nv.reservedSmem.offset0,@object
	.size		.nv.reservedSmem.offset0,0x4
	.type		.nv.reservedSmem.cap,@object
	.size		.nv.reservedSmem.cap,0x4
